	.headerflags	@"EF_CUDA_TEXMODE_UNIFIED EF_CUDA_64BIT_ADDRESS EF_CUDA_ACCELERATORS EF_CUDA_SM90 EF_CUDA_VIRTUAL_SM(EF_CUDA_SM90)"
	.elftype	@"ET_EXEC"


//--------------------- .nv.info                  --------------------------
	.section	.nv.info,"",@"SHT_CUDA_INFO"
	.align	4


	//----- nvinfo : EIATTR_REGCOUNT
	.align		4
        /*0000*/ 	.byte	0x04, 0x2f
        /*0002*/ 	.short	(.L_3 - .L_2)
	.align		4
.L_2:
        /*0004*/ 	.word	index@(triton_poi_fused__native_batch_norm_legit_no_training_add_leaky_relu_16)
        /*0008*/ 	.word	0x00000030


	//----- nvinfo : EIATTR_MIN_STACK_SIZE
	.align		4
.L_3:
        /*000c*/ 	.byte	0x04, 0x12
        /*000e*/ 	.short	(.L_5 - .L_4)
	.align		4
.L_4:
        /*0010*/ 	.word	index@(triton_poi_fused__native_batch_norm_legit_no_training_add_leaky_relu_16)
        /*0014*/ 	.word	0x00000000


	//----- nvinfo : EIATTR_FRAME_SIZE
	.align		4
.L_5:
        /*0018*/ 	.byte	0x04, 0x11
        /*001a*/ 	.short	(.L_7 - .L_6)
	.align		4
.L_6:
        /*001c*/ 	.word	index@(triton_poi_fused__native_batch_norm_legit_no_training_add_leaky_relu_16)
        /*0020*/ 	.word	0x00000000


	//----- nvinfo : EIATTR_MIN_STACK_SIZE
	.align		4
.L_7:
        /*0024*/ 	.byte	0x04, 0x12
        /*0026*/ 	.short	(.L_9 - .L_8)
	.align		4
.L_8:
        /*0028*/ 	.word	index@(triton_poi_fused__native_batch_norm_legit_no_training_add_leaky_relu_16)
        /*002c*/ 	.word	0x00000000
.L_9:


//--------------------- .nv.info.triton_poi_fused__native_batch_norm_legit_no_training_add_leaky_relu_16 --------------------------
	.section	.nv.info.triton_poi_fused__native_batch_norm_legit_no_training_add_leaky_relu_16,"",@"SHT_CUDA_INFO"
	.sectionflags	@""
	.align	4


	//----- nvinfo : EIATTR_CUDA_API_VERSION
	.align		4
        /*0000*/ 	.byte	0x04, 0x37
        /*0002*/ 	.short	(.L_11 - .L_10)
.L_10:
        /*0004*/ 	.word	0x0000007c


	//----- nvinfo : EIATTR_KPARAM_INFO
	.align		4
.L_11:
        /*0008*/ 	.byte	0x04, 0x17
        /*000a*/ 	.short	(.L_13 - .L_12)
.L_12:
        /*000c*/ 	.word	0x00000000
        /*0010*/ 	.short	0x000b
        /*0012*/ 	.short	0x0058
        /*0014*/ 	.byte	0x00, 0xf0, 0x11, 0x00


	//----- nvinfo : EIATTR_KPARAM_INFO
	.align		4
.L_13:
        /*0018*/ 	.byte	0x04, 0x17
        /*001a*/ 	.short	(.L_15 - .L_14)
.L_14:
        /*001c*/ 	.word	0x00000000
        /*0020*/ 	.short	0x000a
        /*0022*/ 	.short	0x0050
        /*0024*/ 	.byte	0x00, 0xf4, 0x21, 0x00


	//----- nvinfo : EIATTR_KPARAM_INFO
	.align		4
.L_15:
        /*0028*/ 	.byte	0x04, 0x17
        /*002a*/ 	.short	(.L_17 - .L_16)
.L_16:
        /*002c*/ 	.word	0x00000000
        /*0030*/ 	.short	0x0009
        /*0032*/ 	.short	0x0048
        /*0034*/ 	.byte	0x00, 0xf4, 0x21, 0x00


	//----- nvinfo : EIATTR_KPARAM_INFO
	.align		4
.L_17:
        /*0038*/ 	.byte	0x04, 0x17
        /*003a*/ 	.short	(.L_19 - .L_18)
.L_18:
        /*003c*/ 	.word	0x00000000
        /*0040*/ 	.short	0x0008
        /*0042*/ 	.short	0x0040
        /*0044*/ 	.byte	0x00, 0xf4, 0x21, 0x00


	//----- nvinfo : EIATTR_KPARAM_INFO
	.align		4
.L_19:
        /*0048*/ 	.byte	0x04, 0x17
        /*004a*/ 	.short	(.L_21 - .L_20)
.L_20:
        /*004c*/ 	.word	0x00000000
        /*0050*/ 	.short	0x0007
        /*0052*/ 	.short	0x0038
        /*0054*/ 	.byte	0x00, 0xf4, 0x21, 0x00


	//----- nvinfo : EIATTR_KPARAM_INFO
	.align		4
.L_21:
        /*0058*/ 	.byte	0x04, 0x17
        /*005a*/ 	.short	(.L_23 - .L_22)
.L_22:
        /*005c*/ 	.word	0x00000000
        /*0060*/ 	.short	0x0006
        /*0062*/ 	.short	0x0030
        /*0064*/ 	.byte	0x00, 0xf4, 0x21, 0x00


	//----- nvinfo : EIATTR_KPARAM_INFO
	.align		4
.L_23:
        /*0068*/ 	.byte	0x04, 0x17
        /*006a*/ 	.short	(.L_25 - .L_24)
.L_24:
        /*006c*/ 	.word	0x00000000
        /*0070*/ 	.short	0x0005
        /*0072*/ 	.short	0x0028
        /*0074*/ 	.byte	0x00, 0xf4, 0x21, 0x00


	//----- nvinfo : EIATTR_KPARAM_INFO
	.align		4
.L_25:
        /*0078*/ 	.byte	0x04, 0x17
        /*007a*/ 	.short	(.L_27 - .L_26)
.L_26:
        /*007c*/ 	.word	0x00000000
        /*0080*/ 	.short	0x0004
        /*0082*/ 	.short	0x0020
        /*0084*/ 	.byte	0x00, 0xf4, 0x21, 0x00


	//----- nvinfo : EIATTR_KPARAM_INFO
	.align		4
.L_27:
        /*0088*/ 	.byte	0x04, 0x17
        /*008a*/ 	.short	(.L_29 - .L_28)
.L_28:
        /*008c*/ 	.word	0x00000000
        /*0090*/ 	.short	0x0003
        /*0092*/ 	.short	0x0018
        /*0094*/ 	.byte	0x00, 0xf4, 0x21, 0x00


	//----- nvinfo : EIATTR_KPARAM_INFO
	.align		4
.L_29:
        /*0098*/ 	.byte	0x04, 0x17
        /*009a*/ 	.short	(.L_31 - .L_30)
.L_30:
        /*009c*/ 	.word	0x00000000
        /*00a0*/ 	.short	0x0002
        /*00a2*/ 	.short	0x0010
        /*00a4*/ 	.byte	0x00, 0xf4, 0x21, 0x00


	//----- nvinfo : EIATTR_KPARAM_INFO
	.align		4
.L_31:
        /*00a8*/ 	.byte	0x04, 0x17
        /*00aa*/ 	.short	(.L_33 - .L_32)
.L_32:
        /*00ac*/ 	.word	0x00000000
        /*00b0*/ 	.short	0x0001
        /*00b2*/ 	.short	0x0008
        /*00b4*/ 	.byte	0x00, 0xf4, 0x21, 0x00


	//----- nvinfo : EIATTR_KPARAM_INFO
	.align		4
.L_33:
        /*00b8*/ 	.byte	0x04, 0x17
        /*00ba*/ 	.short	(.L_35 - .L_34)
.L_34:
        /*00bc*/ 	.word	0x00000000
        /*00c0*/ 	.short	0x0000
        /*00c2*/ 	.short	0x0000
        /*00c4*/ 	.byte	0x00, 0xf4, 0x21, 0x00


	//----- nvinfo : EIATTR_SPARSE_MMA_MASK
	.align		4
.L_35:
        /*00c8*/ 	.byte	0x03, 0x50
        /*00ca*/ 	.short	0x0000


	//----- nvinfo : EIATTR_MAXREG_COUNT
	.align		4
        /*00cc*/ 	.byte	0x03, 0x1b
        /*00ce*/ 	.short	0x00ff


	//----- nvinfo : EIATTR_EXIT_INSTR_OFFSETS
	.align		4
        /*00d0*/ 	.byte	0x04, 0x1c
        /*00d2*/ 	.short	(.L_37 - .L_36)


	//   ....[0]....
.L_36:
        /*00d4*/ 	.word	0x000012d0


	//----- nvinfo : EIATTR_REQNTID
	.align		4
.L_37:
        /*00d8*/ 	.byte	0x04, 0x10
        /*00da*/ 	.short	(.L_39 - .L_38)
.L_38:
        /*00dc*/ 	.word	0x00000080
        /*00e0*/ 	.word	0x00000001
        /*00e4*/ 	.word	0x00000001


	//----- nvinfo : EIATTR_CBANK_PARAM_SIZE
	.align		4
.L_39:
        /*00e8*/ 	.byte	0x03, 0x19
        /*00ea*/ 	.short	0x005c


	//----- nvinfo : EIATTR_PARAM_CBANK
	.align		4
        /*00ec*/ 	.byte	0x04, 0x0a
        /*00ee*/ 	.short	(.L_41 - .L_40)
	.align		4
.L_40:
        /*00f0*/ 	.word	index@(.nv.constant0.triton_poi_fused__native_batch_norm_legit_no_training_add_leaky_relu_16)
        /*00f4*/ 	.short	0x0210
        /*00f6*/ 	.short	0x005c


	//----- nvinfo : EIATTR_SW_WAR
	.align		4
.L_41:
        /*00f8*/ 	.byte	0x04, 0x36
        /*00fa*/ 	.short	(.L_43 - .L_42)
.L_42:
        /*00fc*/ 	.word	0x00000008
.L_43:


//--------------------- .nv.callgraph             --------------------------
	.section	.nv.callgraph,"",@"SHT_CUDA_CALLGRAPH"
	.align	4
	.sectionentsize	8
	.align		4
        /*0000*/ 	.word	0x00000000
	.align		4
        /*0004*/ 	.word	0xffffffff
	.align		4
        /*0008*/ 	.word	0x00000000
	.align		4
        /*000c*/ 	.word	0xfffffffe
	.align		4
        /*0010*/ 	.word	0x00000000
	.align		4
        /*0014*/ 	.word	0xfffffffd
	.align		4
        /*0018*/ 	.word	0x00000000
	.align		4
        /*001c*/ 	.word	0xfffffffc


//--------------------- .nv.constant4             --------------------------
	.section	.nv.constant4,"a",@progbits
	.align	8
	.align		8
.nv.constant4:
        /*0000*/ 	.dword	_$_str
	.align		8
        /*0008*/ 	.dword	_$_str_$_2


//--------------------- .text.triton_poi_fused__native_batch_norm_legit_no_training_add_leaky_relu_16 --------------------------
	.section	.text.triton_poi_fused__native_batch_norm_legit_no_training_add_leaky_relu_16,"ax",@progbits
	.align	128
        .global         triton_poi_fused__native_batch_norm_legit_no_training_add_leaky_relu_16
        .type           triton_poi_fused__native_batch_norm_legit_no_training_add_leaky_relu_16,@function
        .size           triton_poi_fused__native_batch_norm_legit_no_training_add_leaky_relu_16,(.L_x_1 - triton_poi_fused__native_batch_norm_legit_no_training_add_leaky_relu_16)
        .other          triton_poi_fused__native_batch_norm_legit_no_training_add_leaky_relu_16,@"STO_CUDA_ENTRY STV_DEFAULT"
triton_poi_fused__native_batch_norm_legit_no_training_add_leaky_relu_16:
.text.triton_poi_fused__native_batch_norm_legit_no_training_add_leaky_relu_16:
[----:B------:R-:W-:Y:S01]  /*0000*/  LDC R1, c[0x0][0x28] ;  /* 0x00000a00ff017b82 */ /* 0x000fe20000000800 */
[----:B------:R-:W1:Y:S07]  /*0010*/  S2R R0, SR_TID.X ;  /* 0x0000000000007919 */ /* 0x000e6e0000002100 */
[----:B------:R-:W2:Y:S01]  /*0020*/  LDC.64 R20, c[0x0][0x228] ;  /* 0x00008a00ff147b82 */ /* 0x000ea20000000a00 */
[----:B------:R-:W-:Y:S01]  /*0030*/  ULDC.64 UR4, c[0x0][0x208] ;  /* 0x0000820000047ab9 */ /* 0x000fe20000000a00 */
[----:B------:R-:W3:Y:S06]  /*0040*/  S2R R3, SR_CTAID.X ;  /* 0x0000000000037919 */ /* 0x000eec0000002500 */
[----:B------:R-:W4:Y:S08]  /*0050*/  LDC.64 R30, c[0x0][0x220] ;  /* 0x00008800ff1e7b82 */ /* 0x000f300000000a00 */
[----:B------:R-:W5:Y:S08]  /*0060*/  LDC.64 R28, c[0x0][0x218] ;  /* 0x00008600ff1c7b82 */ /* 0x000f700000000a00 */
[----:B------:R-:W5:Y:S01]  /*0070*/  LDC.64 R42, c[0x0][0x230] ;  /* 0x00008c00ff2a7b82 */ /* 0x000f620000000a00 */
[----:B-1----:R-:W-:-:S07]  /*0080*/  SHF.L.U32 R0, R0, 0x2, RZ ;  /* 0x0000000200007819 */ /* 0x002fce00000006ff */
[----:B------:R-:W1:Y:S01]  /*0090*/  LDC.64 R40, c[0x0][0x238] ;  /* 0x00008e00ff287b82 */ /* 0x000e620000000a00 */
[----:B------:R-:W-:-:S04]  /*00a0*/  LOP3.LUT R0, R0, 0x1fc, RZ, 0xc0, !PT ;  /* 0x000001fc00007812 */ /* 0x000fc800078ec0ff */
[----:B---3--:R-:W-:-:S05]  /*00b0*/  LEA R0, R3, R0, 0xa ;  /* 0x0000000003007211 */ /* 0x008fca00078e50ff */
[----:B------:R-:W-:-:S05]  /*00c0*/  IMAD.HI R2, R0, 0x66666667, RZ ;  /* 0x6666666700027827 */ /* 0x000fca00078e02ff */
[----:B------:R-:W-:-:S04]  /*00d0*/  SHF.R.U32.HI R3, RZ, 0x1f, R2 ;  /* 0x0000001fff037819 */ /* 0x000fc80000011602 */
[----:B------:R-:W-:-:S05]  /*00e0*/  LEA.HI.SX32 R3, R2, R3, 0x19 ;  /* 0x0000000302037211 */ /* 0x000fca00078fcaff */
[----:B------:R-:W-:-:S04]  /*00f0*/  IMAD R38, R3, -0x140, R0 ;  /* 0xfffffec003267824 */ /* 0x000fc800078e0200 */
[----:B--2---:R-:W-:-:S06]  /*0100*/  IMAD.WIDE R24, R38, 0x4, R20 ;  /* 0x0000000426187825 */ /* 0x004fcc00078e0214 */
[----:B------:R-:W2:Y:S01]  /*0110*/  LDG.E.EL.128 R24, desc[UR4][R24.64] ;  /* 0x0000000418187981 */ /* 0x000ea2000c2e1d00 */
[----:B----4-:R-:W-:-:S04]  /*0120*/  IMAD.WIDE R4, R38, 0x4, R30 ;  /* 0x0000000426047825 */ /* 0x010fc800078e021e */
[----:B-----5:R-:W-:Y:S02]  /*0130*/  IMAD.WIDE R28, R0, 0x4, R28 ;  /* 0x00000004001c7825 */ /* 0x020fe400078e021c */
[----:B------:R-:W3:Y:S04]  /*0140*/  LDG.E.EL.128 R4, desc[UR4][R4.64] ;  /* 0x0000000404047981 */ /* 0x000ee8000c2e1d00 */
[----:B------:R-:W3:Y:S01]  /*0150*/  LDG.E.128 R12, desc[UR4][R28.64] ;  /* 0x000000041c0c7981 */ /* 0x000ee2000c1e1d00 */
[----:B0-----:R-:W-:-:S04]  /*0160*/  IMAD.WIDE R8, R38, 0x4, R42 ;  /* 0x0000000426087825 */ /* 0x001fc800078e022a */
[----:B-1----:R-:W-:Y:S02]  /*0170*/  IMAD.WIDE R16, R38, 0x4, R40 ;  /* 0x0000000426107825 */ /* 0x002fe400078e0228 */
[----:B------:R-:W4:Y:S04]  /*0180*/  LDG.E.EL.128 R8, desc[UR4][R8.64] ;  /* 0x0000000408087981 */ /* 0x000f28000c2e1d00 */
[----:B------:R-:W4:Y:S01]  /*0190*/  LDG.E.EL.128 R16, desc[UR4][R16.64] ;  /* 0x0000000410107981 */ /* 0x000f22000c2e1d00 */
[----:B------:R-:W-:-:S05]  /*01a0*/  IADD3 R37, R0, 0x200, RZ ;  /* 0x0000020000257810 */ /* 0x000fca0007ffe0ff */
[----:B------:R-:W-:-:S05]  /*01b0*/  IMAD.HI R2, R37, 0x66666667, RZ ;  /* 0x6666666725027827 */ /* 0x000fca00078e02ff */
[----:B------:R-:W-:-:S04]  /*01c0*/  SHF.R.U32.HI R3, RZ, 0x1f, R2 ;  /* 0x0000001fff037819 */ /* 0x000fc80000011602 */
[----:B------:R-:W-:-:S05]  /*01d0*/  LEA.HI.SX32 R2, R2, R3, 0x19 ;  /* 0x0000000302027211 */ /* 0x000fca00078fcaff */
[----:B------:R-:W-:Y:S01]  /*01e0*/  IMAD R37, R2, -0x140, R37 ;  /* 0xfffffec002257824 */ /* 0x000fe200078e0225 */
[----:B------:R-:W-:-:S03]  /*01f0*/  HFMA2.MMA R2, -RZ, RZ, 1.625, 0 ;  /* 0x3e800000ff027435 */ /* 0x000fc600000001ff */
[----:B------:R-:W-:-:S04]  /*0200*/  IMAD.WIDE R20, R37, 0x4, R20 ;  /* 0x0000000425147825 */ /* 0x000fc800078e0214 */
[----:B------:R-:W-:Y:S02]  /*0210*/  IMAD.WIDE R32, R37, 0x4, R30 ;  /* 0x0000000425207825 */ /* 0x000fe400078e021e */
[----:B------:R-:W5:Y:S04]  /*0220*/  LDG.E.128 R28, desc[UR4][R28.64+0x800] ;  /* 0x000800041c1c7981 */ /* 0x000f68000c1e1d00 */
[----:B------:R-:W5:Y:S01]  /*0230*/  LDG.E.EL.128 R32, desc[UR4][R32.64] ;  /* 0x0000000420207981 */ /* 0x000f62000c2e1d00 */
[----:B--2---:R-:W-:Y:S01]  /*0240*/  FADD R22, R24, 9.9999997473787516356e-06 ;  /* 0x3727c5ac18167421 */ /* 0x004fe20000000000 */
[----:B------:R-:W-:-:S03]  /*0250*/  FADD R25, R25, 9.9999997473787516356e-06 ;  /* 0x3727c5ac19197421 */ /* 0x000fc60000000000 */
[----:B------:R0:W1:Y:S08]  /*0260*/  MUFU.SQRT R3, R22 ;  /* 0x0000001600037308 */ /* 0x0000700000002000 */
[----:B------:R-:W2:Y:S01]  /*0270*/  MUFU.SQRT R24, R25 ;  /* 0x0000001900187308 */ /* 0x000ea20000002000 */
[----:B---3--:R-:W-:Y:S01]  /*0280*/  FADD R4, R12, -R4 ;  /* 0x800000040c047221 */ /* 0x008fe20000000000 */
[----:B------:R-:W-:Y:S01]  /*0290*/  FADD R5, R13, -R5 ;  /* 0x800000050d057221 */ /* 0x000fe20000000000 */
[----:B0-----:R-:W3:Y:S01]  /*02a0*/  LDG.E.EL.128 R20, desc[UR4][R20.64] ;  /* 0x0000000414147981 */ /* 0x001ee2000c2e1d00 */
[----:B-1----:R-:W-:-:S02]  /*02b0*/  FSETP.GT.AND P0, PT, R3, 8.50705917302346158658e+37, PT ;  /* 0x7e8000000300780b */ /* 0x002fc40003f04000 */
[----:B------:R-:W-:Y:S02]  /*02c0*/  FSETP.GEU.AND P2, PT, R3, 1.175494350822287508e-38, PT ;  /* 0x008000000300780b */ /* 0x000fe40003f4e000 */
[C---:B--2---:R-:W-:Y:S02]  /*02d0*/  FSETP.GT.AND P1, PT, R24.reuse, 8.50705917302346158658e+37, PT ;  /* 0x7e8000001800780b */ /* 0x044fe40003f24000 */
[----:B------:R-:W-:-:S07]  /*02e0*/  FSETP.GEU.AND P3, PT, R24, 1.175494350822287508e-38, PT ;  /* 0x008000001800780b */ /* 0x000fce0003f6e000 */
[----:B------:R-:W-:-:S04]  /*02f0*/  @P0 FMUL R3, R3, 0.25 ;  /* 0x3e80000003030820 */ /* 0x000fc80000400000 */
[----:B------:R-:W-:Y:S01]  /*0300*/  @!P2 FMUL R3, R3, 16777216 ;  /* 0x4b8000000303a820 */ /* 0x000fe20000400000 */
[----:B------:R-:W-:-:S04]  /*0310*/  @P1 FMUL R24, R24, 0.25 ;  /* 0x3e80000018181820 */ /* 0x000fc80000400000 */
[----:B------:R-:W-:Y:S01]  /*0320*/  @!P3 FMUL R24, R24, 16777216 ;  /* 0x4b8000001818b820 */ /* 0x000fe20000400000 */
[----:B------:R-:W0:Y:S01]  /*0330*/  MUFU.RCP R3, R3 ;  /* 0x0000000300037308 */ /* 0x000e220000001000 */
[----:B------:R-:W-:-:S07]  /*0340*/  FSEL R12, R2, 1, P0 ;  /* 0x3f800000020c7808 */ /* 0x000fce0000000000 */
[----:B------:R-:W1:Y:S01]  /*0350*/  MUFU.RCP R24, R24 ;  /* 0x0000001800187308 */ /* 0x000e620000001000 */
[----:B------:R-:W-:Y:S01]  /*0360*/  FSEL R13, R2, 1, P1 ;  /* 0x3f800000020d7808 */ /* 0x000fe20000800000 */
[----:B------:R-:W-:-:S04]  /*0370*/  @!P2 FMUL R12, R12, 16777216 ;  /* 0x4b8000000c0ca820 */ /* 0x000fc80000400000 */
[----:B------:R-:W-:Y:S01]  /*0380*/  @!P3 FMUL R13, R13, 16777216 ;  /* 0x4b8000000d0db820 */ /* 0x000fe20000400000 */
[----:B0-----:R-:W-:Y:S01]  /*0390*/  FMUL R3, R3, R12 ;  /* 0x0000000c03037220 */ /* 0x001fe20000400000 */
[----:B------:R-:W-:Y:S02]  /*03a0*/  FADD R27, R27, 9.9999997473787516356e-06 ;  /* 0x3727c5ac1b1b7421 */ /* 0x000fe40000000000 */
[----:B-1----:R-:W-:Y:S01]  /*03b0*/  FMUL R12, R24, R13 ;  /* 0x0000000d180c7220 */ /* 0x002fe20000400000 */
[----:B------:R-:W-:Y:S02]  /*03c0*/  FADD R13, R26, 9.9999997473787516356e-06 ;  /* 0x3727c5ac1a0d7421 */ /* 0x000fe40000000000 */
[----:B------:R-:W0:Y:S08]  /*03d0*/  MUFU.SQRT R26, R27 ;  /* 0x0000001b001a7308 */ /* 0x000e300000002000 */
[----:B------:R-:W1:Y:S01]  /*03e0*/  MUFU.SQRT R25, R13 ;  /* 0x0000000d00197308 */ /* 0x000e620000002000 */
[----:B0-----:R-:W-:-:S02]  /*03f0*/  FSETP.GT.AND P1, PT, R26, 8.50705917302346158658e+37, PT ;  /* 0x7e8000001a00780b */ /* 0x001fc40003f24000 */
[----:B------:R-:W-:Y:S02]  /*0400*/  FSETP.GEU.AND P3, PT, R26, 1.175494350822287508e-38, PT ;  /* 0x008000001a00780b */ /* 0x000fe40003f6e000 */
[C---:B-1----:R-:W-:Y:S02]  /*0410*/  FSETP.GT.AND P0, PT, R25.reuse, 8.50705917302346158658e+37, PT ;  /* 0x7e8000001900780b */ /* 0x042fe40003f04000 */
[----:B------:R-:W-:-:S07]  /*0420*/  FSETP.GEU.AND P2, PT, R25, 1.175494350822287508e-38, PT ;  /* 0x008000001900780b */ /* 0x000fce0003f4e000 */
[----:B------:R-:W-:-:S04]  /*0430*/  @P1 FMUL R26, R26, 0.25 ;  /* 0x3e8000001a1a1820 */ /* 0x000fc80000400000 */
[----:B------:R-:W-:Y:S01]  /*0440*/  @P0 FMUL R25, R25, 0.25 ;  /* 0x3e80000019190820 */ /* 0x000fe20000400000 */
[----:B------:R-:W-:-:S03]  /*0450*/  @!P3 FMUL R26, R26, 16777216 ;  /* 0x4b8000001a1ab820 */ /* 0x000fc60000400000 */
[----:B------:R-:W-:Y:S01]  /*0460*/  @!P2 FMUL R25, R25, 16777216 ;  /* 0x4b8000001919a820 */ /* 0x000fe20000400000 */
[----:B------:R-:W-:Y:S01]  /*0470*/  FMUL R3, R3, R4 ;  /* 0x0000000403037220 */ /* 0x000fe20000400000 */
[----:B------:R-:W-:Y:S01]  /*0480*/  FMUL R12, R12, R5 ;  /* 0x000000050c0c7220 */ /* 0x000fe20000400000 */
[----:B------:R-:W0:Y:S02]  /*0490*/  MUFU.RCP R24, R26 ;  /* 0x0000001a00187308 */ /* 0x000e240000001000 */
[----:B----4-:R-:W-:Y:S01]  /*04a0*/  FFMA R3, R8, R3, R16 ;  /* 0x0000000308037223 */ /* 0x010fe20000000010 */
[----:B------:R-:W-:Y:S01]  /*04b0*/  FFMA R36, R9, R12, R17 ;  /* 0x0000000c09247223 */ /* 0x000fe20000000011 */
[----:B------:R-:W-:-:S04]  /*04c0*/  FADD R8, R14, -R6 ;  /* 0x800000060e087221 */ /* 0x000fc80000000000 */
[----:B------:R-:W1:Y:S01]  /*04d0*/  MUFU.RCP R25, R25 ;  /* 0x0000001900197308 */ /* 0x000e620000001000 */
[----:B------:R-:W-:Y:S01]  /*04e0*/  FADD R9, R15, -R7 ;  /* 0x800000070f097221 */ /* 0x000fe20000000000 */
[C---:B------:R-:W-:Y:S02]  /*04f0*/  FSEL R6, R2.reuse, 1, P0 ;  /* 0x3f80000002067808 */ /* 0x040fe40000000000 */
[----:B------:R-:W-:Y:S01]  /*0500*/  FSEL R7, R2, 1, P1 ;  /* 0x3f80000002077808 */ /* 0x000fe20000800000 */
[----:B------:R-:W-:-:S04]  /*0510*/  IMAD.WIDE R4, R37, 0x4, R42 ;  /* 0x0000000425047825 */ /* 0x000fc800078e022a */
[----:B------:R-:W-:Y:S01]  /*0520*/  @!P2 FMUL R6, R6, 16777216 ;  /* 0x4b8000000606a820 */ /* 0x000fe20000400000 */
[----:B------:R-:W2:Y:S01]  /*0530*/  LDC.64 R42, c[0x0][0x250] ;  /* 0x00009400ff2a7b82 */ /* 0x000ea20000000a00 */
[----:B------:R-:W-:Y:S01]  /*0540*/  @!P3 FMUL R7, R7, 16777216 ;  /* 0x4b8000000707b820 */ /* 0x000fe20000400000 */
[----:B------:R-:W-:-:S04]  /*0550*/  IMAD.WIDE R12, R37, 0x4, R40 ;  /* 0x00000004250c7825 */ /* 0x000fc800078e0228 */
[----:B0-----:R-:W-:Y:S01]  /*0560*/  FMUL R24, R24, R7 ;  /* 0x0000000718187220 */ /* 0x001fe20000400000 */
[----:B-1----:R-:W-:Y:S01]  /*0570*/  FMUL R25, R25, R6 ;  /* 0x0000000619197220 */ /* 0x002fe20000400000 */
[----:B------:R-:W4:Y:S01]  /*0580*/  LDG.E.EL.128 R12, desc[UR4][R12.64] ;  /* 0x000000040c0c7981 */ /* 0x000f22000c2e1d00 */
[----:B------:R-:W0:Y:S03]  /*0590*/  LDC.64 R40, c[0x0][0x248] ;  /* 0x00009200ff287b82 */ /* 0x000e260000000a00 */
[----:B------:R-:W4:Y:S01]  /*05a0*/  LDG.E.EL.128 R4, desc[UR4][R4.64] ;  /* 0x0000000404047981 */ /* 0x000f22000c2e1d00 */
[----:B------:R-:W-:Y:S01]  /*05b0*/  FMUL R25, R25, R8 ;  /* 0x0000000819197220 */ /* 0x000fe20000400000 */
[----:B------:R-:W-:-:S03]  /*05c0*/  FMUL R24, R24, R9 ;  /* 0x0000000918187220 */ /* 0x000fc60000400000 */
[----:B------:R-:W1:Y:S01]  /*05d0*/  LDC.64 R8, c[0x0][0x240] ;  /* 0x00009000ff087b82 */ /* 0x000e620000000a00 */
[----:B-----5:R-:W-:Y:S01]  /*05e0*/  FADD R30, R30, -R34 ;  /* 0x800000221e1e7221 */ /* 0x020fe20000000000 */
[----:B------:R-:W-:Y:S01]  /*05f0*/  FADD R28, R28, -R32 ;  /* 0x800000201c1c7221 */ /* 0x000fe20000000000 */
[----:B------:R-:W-:Y:S01]  /*0600*/  FADD R33, R29, -R33 ;  /* 0x800000211d217221 */ /* 0x000fe20000000000 */
[----:B---3--:R-:W-:Y:S01]  /*0610*/  FADD R22, R22, 9.9999997473787516356e-06 ;  /* 0x3727c5ac16167421 */ /* 0x008fe20000000000 */
[----:B------:R-:W-:Y:S01]  /*0620*/  FADD R20, R20, 9.9999997473787516356e-06 ;  /* 0x3727c5ac14147421 */ /* 0x000fe20000000000 */
[----:B------:R-:W-:Y:S02]  /*0630*/  FADD R21, R21, 9.9999997473787516356e-06 ;  /* 0x3727c5ac15157421 */ /* 0x000fe40000000000 */
[----:B------:R-:W3:Y:S08]  /*0640*/  MUFU.SQRT R17, R22 ;  /* 0x0000001600117308 */ /* 0x000ef00000002000 */
[----:B------:R-:W5:Y:S08]  /*0650*/  MUFU.SQRT R26, R20 ;  /* 0x00000014001a7308 */ /* 0x000f700000002000 */
[----:B------:R-:W0:Y:S01]  /*0660*/  MUFU.SQRT R16, R21 ;  /* 0x0000001500107308 */ /* 0x000e220000002000 */
[----:B---3--:R-:W-:-:S02]  /*0670*/  FSETP.GT.AND P2, PT, R17, 8.50705917302346158658e+37, PT ;  /* 0x7e8000001100780b */ /* 0x008fc40003f44000 */
[----:B------:R-:W-:Y:S02]  /*0680*/  FSETP.GEU.AND P5, PT, R17, 1.175494350822287508e-38, PT ;  /* 0x008000001100780b */ /* 0x000fe40003fae000 */
[C---:B-----5:R-:W-:Y:S02]  /*0690*/  FSETP.GT.AND P0, PT, R26.reuse, 8.50705917302346158658e+37, PT ;  /* 0x7e8000001a00780b */ /* 0x060fe40003f04000 */
[----:B------:R-:W-:Y:S02]  /*06a0*/  FSETP.GEU.AND P3, PT, R26, 1.175494350822287508e-38, PT ;  /* 0x008000001a00780b */ /* 0x000fe40003f6e000 */
[C---:B0-----:R-:W-:Y:S02]  /*06b0*/  FSETP.GT.AND P1, PT, R16.reuse, 8.50705917302346158658e+37, PT ;  /* 0x7e8000001000780b */ /* 0x041fe40003f24000 */
[----:B------:R-:W-:-:S03]  /*06c0*/  FSETP.GEU.AND P4, PT, R16, 1.175494350822287508e-38, PT ;  /* 0x008000001000780b */ /* 0x000fc60003f8e000 */
[----:B------:R-:W-:-:S04]  /*06d0*/  @P2 FMUL R17, R17, 0.25 ;  /* 0x3e80000011112820 */ /* 0x000fc80000400000 */
[----:B------:R-:W-:Y:S01]  /*06e0*/  @P0 FMUL R26, R26, 0.25 ;  /* 0x3e8000001a1a0820 */ /* 0x000fe20000400000 */
[----:B------:R-:W-:Y:S01]  /*06f0*/  @!P5 FMUL R17, R17, 16777216 ;  /* 0x4b8000001111d820 */ /* 0x000fe20000400000 */
[----:B------:R-:W-:Y:S02]  /*0700*/  FFMA R20, R10, R25, R18 ;  /* 0x000000190a147223 */ /* 0x000fe40000000012 */
[----:B------:R-:W-:Y:S01]  /*0710*/  @!P3 FMUL R26, R26, 16777216 ;  /* 0x4b8000001a1ab820 */ /* 0x000fe20000400000 */
[----:B------:R-:W-:Y:S01]  /*0720*/  @P1 FMUL R16, R16, 0.25 ;  /* 0x3e80000010101820 */ /* 0x000fe20000400000 */
[----:B------:R-:W0:Y:S03]  /*0730*/  MUFU.RCP R25, R17 ;  /* 0x0000001100197308 */ /* 0x000e260000001000 */
[----:B------:R-:W-:Y:S01]  /*0740*/  @!P4 FMUL R16, R16, 16777216 ;  /* 0x4b8000001010c820 */ /* 0x000fe20000400000 */
[----:B------:R-:W-:-:S04]  /*0750*/  FSEL R18, R2, 1, P2 ;  /* 0x3f80000002127808 */ /* 0x000fc80001000000 */
[----:B------:R-:W3:Y:S01]  /*0760*/  MUFU.RCP R22, R26 ;  /* 0x0000001a00167308 */ /* 0x000ee20000001000 */
[----:B------:R-:W-:Y:S01]  /*0770*/  FFMA R21, R11, R24, R19 ;  /* 0x000000180b157223 */ /* 0x000fe20000000013 */
[----:B------:R-:W-:Y:S01]  /*0780*/  FSEL R11, R2, 1, P0 ;  /* 0x3f800000020b7808 */ /* 0x000fe20000000000 */
[----:B------:R-:W-:-:S05]  /*0790*/  @!P5 FMUL R18, R18, 16777216 ;  /* 0x4b8000001212d820 */ /* 0x000fca0000400000 */
[----:B------:R-:W5:Y:S01]  /*07a0*/  MUFU.RCP R16, R16 ;  /* 0x0000001000107308 */ /* 0x000f620000001000 */
[----:B------:R-:W-:Y:S01]  /*07b0*/  FSEL R19, R2, 1, P1 ;  /* 0x3f80000002137808 */ /* 0x000fe20000800000 */
[----:B------:R-:W-:Y:S01]  /*07c0*/  @!P3 FMUL R11, R11, 16777216 ;  /* 0x4b8000000b0bb820 */ /* 0x000fe20000400000 */
[----:B0-----:R-:W-:-:S03]  /*07d0*/  FMUL R25, R25, R18 ;  /* 0x0000001219197220 */ /* 0x001fc60000400000 */
[----:B------:R-:W-:Y:S01]  /*07e0*/  @!P4 FMUL R19, R19, 16777216 ;  /* 0x4b8000001313c820 */ /* 0x000fe20000400000 */
[----:B---3--:R-:W-:Y:S01]  /*07f0*/  FMUL R11, R22, R11 ;  /* 0x0000000b160b7220 */ /* 0x008fe20000400000 */
[----:B------:R-:W-:Y:S02]  /*0800*/  FMUL R25, R25, R30 ;  /* 0x0000001e19197220 */ /* 0x000fe40000400000 */
[----:B-----5:R-:W-:Y:S01]  /*0810*/  FMUL R22, R16, R19 ;  /* 0x0000001310167220 */ /* 0x020fe20000400000 */
[----:B------:R-:W-:Y:S01]  /*0820*/  FMUL R19, R11, R28 ;  /* 0x0000001c0b137220 */ /* 0x000fe20000400000 */
[----:B------:R-:W-:-:S04]  /*0830*/  IMAD.WIDE R10, R38, 0x4, R40 ;  /* 0x00000004260a7825 */ /* 0x000fc800078e0228 */
[----:B-1----:R-:W-:Y:S02]  /*0840*/  IMAD.WIDE R28, R0, 0x4, R8 ;  /* 0x00000004001c7825 */ /* 0x002fe400078e0208 */
[----:B------:R-:W3:Y:S02]  /*0850*/  LDG.E.EL.128 R8, desc[UR4][R10.64] ;  /* 0x000000040a087981 */ /* 0x000ee4000c2e1d00 */
[----:B----4-:R-:W-:Y:S01]  /*0860*/  FFMA R6, R6, R25, R14 ;  /* 0x0000001906067223 */ /* 0x010fe2000000000e */
[----:B--2---:R-:W-:-:S04]  /*0870*/  IMAD.WIDE R24, R38, 0x4, R42 ;  /* 0x0000000426187825 */ /* 0x004fc800078e022a */
[----:B------:R-:W-:Y:S02]  /*0880*/  FFMA R4, R4, R19, R12 ;  /* 0x0000001304047223 */ /* 0x000fe4000000000c */
[----:B------:R-:W3:Y:S04]  /*0890*/  LDG.E.128 R16, desc[UR4][R28.64] ;  /* 0x000000041c107981 */ /* 0x000ee8000c1e1d00 */
[----:B------:R-:W2:Y:S01]  /*08a0*/  LDG.E.EL.128 R24, desc[UR4][R24.64] ;  /* 0x0000000418187981 */ /* 0x000ea2000c2e1d00 */
[----:B------:R-:W-:Y:S01]  /*08b0*/  FMUL R22, R22, R33 ;  /* 0x0000002116167220 */ /* 0x000fe20000400000 */
[----:B------:R-:W-:-:S04]  /*08c0*/  IMAD.WIDE R32, R37, 0x4, R40 ;  /* 0x0000000425207825 */ /* 0x000fc800078e0228 */
[----:B------:R-:W-:Y:S02]  /*08d0*/  FADD R12, R31, -R35 ;  /* 0x800000231f0c7221 */ /* 0x000fe40000000000 */
[----:B------:R-:W4:Y:S04]  /*08e0*/  LDG.E.128 R28, desc[UR4][R28.64+0x800] ;  /* 0x000800041c1c7981 */ /* 0x000f28000c1e1d00 */
[----:B------:R-:W4:Y:S01]  /*08f0*/  LDG.E.EL.128 R32, desc[UR4][R32.64] ;  /* 0x0000000420207981 */ /* 0x000f22000c2e1d00 */
[----:B------:R-:W-:Y:S01]  /*0900*/  FFMA R5, R5, R22, R13 ;  /* 0x0000001605057223 */ /* 0x000fe2000000000d */
[----:B---3--:R-:W-:Y:S01]  /*0910*/  FADD R9, R17, -R9 ;  /* 0x8000000911097221 */ /* 0x008fe20000000000 */
[----:B------:R-:W-:Y:S01]  /*0920*/  FADD R8, R16, -R8 ;  /* 0x8000000810087221 */ /* 0x000fe20000000000 */
[----:B--2---:R-:W-:Y:S01]  /*0930*/  FADD R17, R24, 9.9999997473787516356e-06 ;  /* 0x3727c5ac18117421 */ /* 0x004fe20000000000 */
[----:B------:R-:W-:-:S05]  /*0940*/  FADD R16, R25, 9.9999997473787516356e-06 ;  /* 0x3727c5ac19107421 */ /* 0x000fca0000000000 */
[----:B------:R-:W0:Y:S01]  /*0950*/  MUFU.SQRT R17, R17 ;  /* 0x0000001100117308 */ /* 0x000e220000002000 */
[----:B------:R-:W-:Y:S01]  /*0960*/  FADD R26, R26, 9.9999997473787516356e-06 ;  /* 0x3727c5ac1a1a7421 */ /* 0x000fe20000000000 */
[----:B------:R-:W-:-:S06]  /*0970*/  FADD R27, R27, 9.9999997473787516356e-06 ;  /* 0x3727c5ac1b1b7421 */ /* 0x000fcc0000000000 */
[----:B------:R-:W1:Y:S01]  /*0980*/  MUFU.SQRT R16, R16 ;  /* 0x0000001000107308 */ /* 0x000e620000002000 */
[----:B------:R-:W-:Y:S01]  /*0990*/  FADD R10, R18, -R10 ;  /* 0x8000000a120a7221 */ /* 0x000fe20000000000 */
[----:B------:R-:W-:-:S06]  /*09a0*/  FADD R11, R19, -R11 ;  /* 0x8000000b130b7221 */ /* 0x000fcc0000000000 */
[----:B------:R-:W2:Y:S01]  /*09b0*/  MUFU.SQRT R18, R26 ;  /* 0x0000001a00127308 */ /* 0x000ea20000002000 */
[----:B0-----:R-:W-:-:S07]  /*09c0*/  FSETP.GT.AND P6, PT, R17, 8.50705917302346158658e+37, PT ;  /* 0x7e8000001100780b */ /* 0x001fce0003fc4000 */
[----:B------:R0:W3:Y:S01]  /*09d0*/  MUFU.SQRT R19, R27 ;  /* 0x0000001b00137308 */ /* 0x0000e20000002000 */
[C---:B-1----:R-:W-:Y:S02]  /*09e0*/  FSETP.GT.AND P5, PT, R16.reuse, 8.50705917302346158658e+37, PT ;  /* 0x7e8000001000780b */ /* 0x042fe40003fa4000 */
[----:B------:R-:W-:Y:S02]  /*09f0*/  FSETP.GEU.AND P3, PT, R16, 1.175494350822287508e-38, PT ;  /* 0x008000001000780b */ /* 0x000fe40003f6e000 */
[C---:B------:R-:W-:Y:S02]  /*0a00*/  FSETP.GEU.AND P4, PT, R17.reuse, 1.175494350822287508e-38, PT ;  /* 0x008000001100780b */ /* 0x040fe40003f8e000 */
[----:B--2---:R-:W-:Y:S01]  /*0a10*/  FSETP.GT.AND P2, PT, R18, 8.50705917302346158658e+37, PT ;  /* 0x7e8000001200780b */ /* 0x004fe20003f44000 */
[----:B------:R-:W-:Y:S01]  /*0a20*/  @P6 FMUL R17, R17, 0.25 ;  /* 0x3e80000011116820 */ /* 0x000fe20000400000 */
[----:B------:R-:W-:Y:S01]  /*0a30*/  FSEL R24, R2, 1, P6 ;  /* 0x3f80000002187808 */ /* 0x000fe20003000000 */
[----:B----4-:R-:W-:Y:S01]  /*0a40*/  FADD R13, R28, -R32 ;  /* 0x800000201c0d7221 */ /* 0x010fe20000000000 */
[----:B------:R-:W-:Y:S01]  /*0a50*/  FSETP.GEU.AND P1, PT, R18, 1.175494350822287508e-38, PT ;  /* 0x008000001200780b */ /* 0x000fe20003f2e000 */
[----:B------:R-:W-:Y:S01]  /*0a60*/  FADD R22, R30, -R34 ;  /* 0x800000221e167221 */ /* 0x000fe20000000000 */
[----:B------:R-:W-:Y:S01]  /*0a70*/  FADD R39, R31, -R35 ;  /* 0x800000231f277221 */ /* 0x000fe20000000000 */
[----:B0-----:R-:W0:Y:S01]  /*0a80*/  LDC.64 R26, c[0x0][0x258] ;  /* 0x00009600ff1a7b82 */ /* 0x001e220000000a00 */
[C---:B---3--:R-:W-:Y:S01]  /*0a90*/  FSETP.GT.AND P0, PT, R19.reuse, 8.50705917302346158658e+37, PT ;  /* 0x7e8000001300780b */ /* 0x048fe20003f04000 */
[----:B------:R-:W-:Y:S01]  /*0aa0*/  @P5 FMUL R16, R16, 0.25 ;  /* 0x3e80000010105820 */ /* 0x000fe20000400000 */
[----:B------:R-:W-:-:S03]  /*0ab0*/  FSETP.GEU.AND P6, PT, R19, 1.175494350822287508e-38, PT ;  /* 0x008000001300780b */ /* 0x000fc60003fce000 */
[----:B------:R-:W-:Y:S01]  /*0ac0*/  @!P3 FMUL R16, R16, 16777216 ;  /* 0x4b8000001010b820 */ /* 0x000fe20000400000 */
[----:B------:R-:W-:Y:S01]  /*0ad0*/  @P2 FMUL R18, R18, 0.25 ;  /* 0x3e80000012122820 */ /* 0x000fe20000400000 */
[----:B------:R-:W-:Y:S01]  /*0ae0*/  @!P4 FMUL R17, R17, 16777216 ;  /* 0x4b8000001111c820 */ /* 0x000fe20000400000 */
[----:B------:R-:W-:Y:S01]  /*0af0*/  FSEL R25, R2, 1, P5 ;  /* 0x3f80000002197808 */ /* 0x000fe20002800000 */
[----:B------:R1:W2:Y:S01]  /*0b00*/  MUFU.RCP R28, R16 ;  /* 0x00000010001c7308 */ /* 0x0002a20000001000 */
[----:B------:R-:W3:Y:S03]  /*0b10*/  LDC.64 R30, c[0x0][0x260] ;  /* 0x00009800ff1e7b82 */ /* 0x000ee60000000a00 */
[----:B------:R-:W-:Y:S01]  /*0b20*/  @P0 FMUL R19, R19, 0.25 ;  /* 0x3e80000013130820 */ /* 0x000fe20000400000 */
[----:B------:R-:W-:-:S03]  /*0b30*/  @!P1 FMUL R18, R18, 16777216 ;  /* 0x4b80000012129820 */ /* 0x000fc60000400000 */
[----:B------:R-:W-:Y:S01]  /*0b40*/  @!P6 FMUL R19, R19, 16777216 ;  /* 0x4b8000001313e820 */ /* 0x000fe20000400000 */
[----:B------:R-:W4:Y:S01]  /*0b50*/  MUFU.RCP R17, R17 ;  /* 0x0000001100117308 */ /* 0x000f220000001000 */
[----:B------:R-:W-:Y:S01]  /*0b60*/  @!P3 FMUL R25, R25, 16777216 ;  /* 0x4b8000001919b820 */ /* 0x000fe20000400000 */
[----:B-1----:R-:W-:-:S06]  /*0b70*/  FSEL R16, R2, 1, P0 ;  /* 0x3f80000002107808 */ /* 0x002fcc0000000000 */
[----:B------:R-:W1:Y:S01]  /*0b80*/  MUFU.RCP R18, R18 ;  /* 0x0000001200127308 */ /* 0x000e620000001000 */
[----:B--2---:R-:W-:Y:S01]  /*0b90*/  FMUL R28, R28, R25 ;  /* 0x000000191c1c7220 */ /* 0x004fe20000400000 */
[----:B------:R-:W-:-:S06]  /*0ba0*/  FSEL R25, R2, 1, P2 ;  /* 0x3f80000002197808 */ /* 0x000fcc0001000000 */
[----:B------:R-:W2:Y:S01]  /*0bb0*/  MUFU.RCP R19, R19 ;  /* 0x0000001300137308 */ /* 0x000ea20000001000 */
[----:B------:R-:W-:Y:S01]  /*0bc0*/  @!P4 FMUL R24, R24, 16777216 ;  /* 0x4b8000001818c820 */ /* 0x000fe20000400000 */
[----:B------:R-:W-:Y:S01]  /*0bd0*/  @!P1 FMUL R25, R25, 16777216 ;  /* 0x4b80000019199820 */ /* 0x000fe20000400000 */
[----:B------:R-:W-:Y:S02]  /*0be0*/  @!P6 FMUL R16, R16, 16777216 ;  /* 0x4b8000001010e820 */ /* 0x000fe40000400000 */
[----:B----4-:R-:W-:Y:S01]  /*0bf0*/  FMUL R17, R17, R24 ;  /* 0x0000001811117220 */ /* 0x010fe20000400000 */
[----:B-1----:R-:W-:-:S03]  /*0c00*/  FMUL R41, R18, R25 ;  /* 0x0000001912297220 */ /* 0x002fc60000400000 */
[----:B------:R-:W-:Y:S01]  /*0c10*/  FMUL R25, R17, R8 ;  /* 0x0000000811197220 */ /* 0x000fe20000400000 */
[----:B------:R-:W-:Y:S01]  /*0c20*/  FMUL R41, R41, R10 ;  /* 0x0000000a29297220 */ /* 0x000fe20000400000 */
[----:B--2---:R-:W-:Y:S01]  /*0c30*/  FMUL R40, R19, R16 ;  /* 0x0000001013287220 */ /* 0x004fe20000400000 */
[----:B---3--:R-:W-:-:S04]  /*0c40*/  IMAD.WIDE R16, R38, 0x4, R30 ;  /* 0x0000000426107825 */ /* 0x008fc800078e021e */
[----:B------:R-:W-:Y:S01]  /*0c50*/  FMUL R40, R40, R11 ;  /* 0x0000000b28287220 */ /* 0x000fe20000400000 */
[----:B0-----:R-:W-:-:S04]  /*0c60*/  IMAD.WIDE R10, R38, 0x4, R26 ;  /* 0x00000004260a7825 */ /* 0x001fc800078e021a */
[----:B------:R-:W-:Y:S01]  /*0c70*/  FMUL R28, R28, R9 ;  /* 0x000000091c1c7220 */ /* 0x000fe20000400000 */
[----:B------:R-:W2:Y:S04]  /*0c80*/  LDG.E.EL.128 R16, desc[UR4][R16.64] ;  /* 0x0000000410107981 */ /* 0x000ea8000c2e1d00 */
[----:B------:R-:W2:Y:S01]  /*0c90*/  LDG.E.EL.128 R8, desc[UR4][R10.64] ;  /* 0x000000040a087981 */ /* 0x000ea2000c2e1d00 */
[----:B------:R-:W-:-:S04]  /*0ca0*/  IMAD.WIDE R44, R37, 0x4, R42 ;  /* 0x00000004252c7825 */ /* 0x000fc800078e022a */
[----:B------:R-:W-:-:S04]  /*0cb0*/  IMAD.WIDE R42, R37, 0x4, R26 ;  /* 0x00000004252a7825 */ /* 0x000fc800078e021a */
[----:B------:R-:W-:Y:S01]  /*0cc0*/  FADD R14, R29, -R33 ;  /* 0x800000211d0e7221 */ /* 0x000fe20000000000 */
[----:B------:R-:W-:-:S06]  /*0cd0*/  IMAD.WIDE R32, R37, 0x4, R30 ;  /* 0x0000000425207825 */ /* 0x000fcc00078e021e */
[----:B------:R-:W3:Y:S01]  /*0ce0*/  LDG.E.EL.128 R32, desc[UR4][R32.64] ;  /* 0x0000000420207981 */ /* 0x000ee2000c2e1d00 */
[----:B--2---:R-:W-:-:S03]  /*0cf0*/  FFMA R8, R8, R25, R16 ;  /* 0x0000001908087223 */ /* 0x004fc60000000010 */
[----:B------:R-:W2:Y:S01]  /*0d00*/  LDG.E.EL.128 R24, desc[UR4][R44.64] ;  /* 0x000000042c187981 */ /* 0x000ea2000c2e1d00 */
[----:B------:R-:W-:-:S03]  /*0d10*/  FFMA R9, R9, R28, R17 ;  /* 0x0000001c09097223 */ /* 0x000fc60000000011 */
[----:B------:R-:W3:Y:S01]  /*0d20*/  LDG.E.EL.128 R28, desc[UR4][R42.64] ;  /* 0x000000042a1c7981 */ /* 0x000ee2000c2e1d00 */
[----:B------:R-:W-:Y:S01]  /*0d30*/  FFMA R41, R10, R41, R18 ;  /* 0x000000290a297223 */ /* 0x000fe20000000012 */
[----:B------:R-:W-:Y:S01]  /*0d40*/  FFMA R40, R11, R40, R19 ;  /* 0x000000280b287223 */ /* 0x000fe20000000013 */
[----:B------:R-:W-:Y:S01]  /*0d50*/  FADD R23, R23, 9.9999997473787516356e-06 ;  /* 0x3727c5ac17177421 */ /* 0x000fe20000000000 */
[----:B------:R-:W-:Y:S01]  /*0d60*/  FSETP.GT.AND P6, PT, R3, -R8, PT ;  /* 0x800000080300720b */ /* 0x000fe20003fc4000 */
[----:B------:R-:W-:-:S12]  /*0d70*/  FADD R8, R8, R3 ;  /* 0x0000000308087221 */ /* 0x000fd80000000000 */
[----:B------:R-:W-:Y:S01]  /*0d80*/  @!P6 FMUL R8, R8, 0.10000000149011611938 ;  /* 0x3dcccccd0808e820 */ /* 0x000fe20000400000 */
[----:B--2---:R-:W-:Y:S01]  /*0d90*/  FADD R10, R24, 9.9999997473787516356e-06 ;  /* 0x3727c5ac180a7421 */ /* 0x004fe20000000000 */
[----:B------:R-:W-:-:S03]  /*0da0*/  FADD R25, R25, 9.9999997473787516356e-06 ;  /* 0x3727c5ac19197421 */ /* 0x000fc60000000000 */
[----:B------:R-:W0:Y:S08]  /*0db0*/  MUFU.SQRT R17, R10 ;  /* 0x0000000a00117308 */ /* 0x000e300000002000 */
[----:B------:R-:W1:Y:S01]  /*0dc0*/  MUFU.SQRT R11, R25 ;  /* 0x00000019000b7308 */ /* 0x000e620000002000 */
[C---:B0-----:R-:W-:Y:S02]  /*0dd0*/  FSETP.GT.AND P3, PT, R17.reuse, 8.50705917302346158658e+37, PT ;  /* 0x7e8000001100780b */ /* 0x041fe40003f64000 */
[----:B------:R-:W-:-:S02]  /*0de0*/  FSETP.GEU.AND P5, PT, R17, 1.175494350822287508e-38, PT ;  /* 0x008000001100780b */ /* 0x000fc40003fae000 */
[C---:B-1----:R-:W-:Y:S02]  /*0df0*/  FSETP.GT.AND P4, PT, R11.reuse, 8.50705917302346158658e+37, PT ;  /* 0x7e8000000b00780b */ /* 0x042fe40003f84000 */
[----:B------:R-:W-:-:S07]  /*0e00*/  FSETP.GEU.AND P0, PT, R11, 1.175494350822287508e-38, PT ;  /* 0x008000000b00780b */ /* 0x000fce0003f0e000 */
[----:B------:R-:W-:-:S04]  /*0e10*/  @P3 FMUL R17, R17, 0.25 ;  /* 0x3e80000011113820 */ /* 0x000fc80000400000 */
[----:B------:R-:W-:Y:S01]  /*0e20*/  @!P5 FMUL R17, R17, 16777216 ;  /* 0x4b8000001111d820 */ /* 0x000fe20000400000 */
[----:B------:R-:W-:Y:S01]  /*0e30*/  @P4 FMUL R11, R11, 0.25 ;  /* 0x3e8000000b0b4820 */ /* 0x000fe20000400000 */
[----:B------:R-:W0:Y:S03]  /*0e40*/  MUFU.SQRT R10, R23 ;  /* 0x00000017000a7308 */ /* 0x000e260000002000 */
[----:B------:R-:W-:Y:S01]  /*0e50*/  @!P0 FMUL R11, R11, 16777216 ;  /* 0x4b8000000b0b8820 */ /* 0x000fe20000400000 */
[----:B------:R-:W-:-:S04]  /*0e60*/  FADD R26, R26, 9.9999997473787516356e-06 ;  /* 0x3727c5ac1a1a7421 */ /* 0x000fc80000000000 */
[----:B------:R-:W-:Y:S01]  /*0e70*/  MUFU.RCP R16, R17 ;  /* 0x0000001100107308 */ /* 0x000fe20000001000 */
[----:B------:R-:W-:-:S07]  /*0e80*/  FSEL R18, R2, 1, P4 ;  /* 0x3f80000002127808 */ /* 0x000fce0002000000 */
[----:B------:R-:W1:Y:S01]  /*0e90*/  MUFU.RCP R17, R11 ;  /* 0x0000000b00117308 */ /* 0x000e620000001000 */
[----:B------:R-:W-:Y:S01]  /*0ea0*/  @!P0 FMUL R18, R18, 16777216 ;  /* 0x4b80000012128820 */ /* 0x000fe20000400000 */
[----:B------:R-:W-:-:S06]  /*0eb0*/  FSEL R19, R2, 1, P3 ;  /* 0x3f80000002137808 */ /* 0x000fcc0001800000 */
[----:B------:R-:W2:Y:S01]  /*0ec0*/  MUFU.SQRT R24, R26 ;  /* 0x0000001a00187308 */ /* 0x000ea20000002000 */
[----:B------:R-:W-:Y:S01]  /*0ed0*/  FADD R27, R27, 9.9999997473787516356e-06 ;  /* 0x3727c5ac1b1b7421 */ /* 0x000fe20000000000 */
[C---:B0-----:R-:W-:Y:S02]  /*0ee0*/  FSETP.GT.AND P3, PT, R10.reuse, 8.50705917302346158658e+37, PT ;  /* 0x7e8000000a00780b */ /* 0x041fe40003f64000 */
[----:B------:R-:W-:Y:S01]  /*0ef0*/  FSETP.GEU.AND P4, PT, R10, 1.175494350822287508e-38, PT ;  /* 0x008000000a00780b */ /* 0x000fe20003f8e000 */
[----:B-1----:R-:W-:-:S03]  /*0f00*/  FMUL R17, R17, R18 ;  /* 0x0000001211117220 */ /* 0x002fc60000400000 */
[----:B------:R-:W0:Y:S01]  /*0f10*/  MUFU.SQRT R18, R27 ;  /* 0x0000001b00127308 */ /* 0x000e220000002000 */
[----:B--2---:R-:W-:-:S06]  /*0f20*/  FSETP.GT.AND P1, PT, R24, 8.50705917302346158658e+37, PT ;  /* 0x7e8000001800780b */ /* 0x004fcc0003f24000 */
[----:B------:R-:W-:Y:S01]  /*0f30*/  @P3 FMUL R10, R10, 0.25 ;  /* 0x3e8000000a0a3820 */ /* 0x000fe20000400000 */
[----:B------:R-:W-:-:S03]  /*0f40*/  FSETP.GEU.AND P2, PT, R24, 1.175494350822287508e-38, PT ;  /* 0x008000001800780b */ /* 0x000fc60003f4e000 */
[----:B------:R-:W-:Y:S01]  /*0f50*/  @!P4 FMUL R10, R10, 16777216 ;  /* 0x4b8000000a0ac820 */ /* 0x000fe20000400000 */
[----:B------:R-:W-:Y:S02]  /*0f60*/  FSEL R26, R2, 1, P1 ;  /* 0x3f800000021a7808 */ /* 0x000fe40000800000 */
[----:B0-----:R-:W-:-:S03]  /*0f70*/  FSETP.GT.AND P0, PT, R18, 8.50705917302346158658e+37, PT ;  /* 0x7e8000001200780b */ /* 0x001fc60003f04000 */
[----:B------:R-:W0:Y:S01]  /*0f80*/  MUFU.RCP R10, R10 ;  /* 0x0000000a000a7308 */ /* 0x000e220000001000 */
[----:B------:R-:W-:Y:S01]  /*0f90*/  @P1 FMUL R24, R24, 0.25 ;  /* 0x3e80000018181820 */ /* 0x000fe20000400000 */
[----:B------:R-:W-:Y:S02]  /*0fa0*/  FSETP.GEU.AND P1, PT, R18, 1.175494350822287508e-38, PT ;  /* 0x008000001200780b */ /* 0x000fe40003f2e000 */
[----:B------:R-:W-:Y:S01]  /*0fb0*/  FSEL R11, R2, 1, P3 ;  /* 0x3f800000020b7808 */ /* 0x000fe20001800000 */
[----:B------:R-:W-:-:S05]  /*0fc0*/  @!P5 FMUL R19, R19, 16777216 ;  /* 0x4b8000001313d820 */ /* 0x000fca0000400000 */
[----:B------:R-:W-:Y:S01]  /*0fd0*/  @P0 FMUL R18, R18, 0.25 ;  /* 0x3e80000012120820 */ /* 0x000fe20000400000 */
[----:B------:R-:W-:Y:S01]  /*0fe0*/  @!P4 FMUL R11, R11, 16777216 ;  /* 0x4b8000000b0bc820 */ /* 0x000fe20000400000 */
[----:B------:R-:W-:-:S03]  /*0ff0*/  @!P2 FMUL R24, R24, 16777216 ;  /* 0x4b8000001818a820 */ /* 0x000fc60000400000 */
[----:B------:R-:W-:Y:S01]  /*1000*/  @!P1 FMUL R18, R18, 16777216 ;  /* 0x4b80000012129820 */ /* 0x000fe20000400000 */
[----:B0-----:R-:W-:Y:S01]  /*1010*/  FMUL R11, R10, R11 ;  /* 0x0000000b0a0b7220 */ /* 0x001fe20000400000 */
[----:B------:R-:W-:Y:S02]  /*1020*/  FMUL R16, R16, R19 ;  /* 0x0000001310107220 */ /* 0x000fe40000400000 */
[----:B------:R-:W0:Y:S01]  /*1030*/  MUFU.RCP R19, R24 ;  /* 0x0000001800137308 */ /* 0x000e220000001000 */
[----:B------:R-:W-:Y:S01]  /*1040*/  FMUL R12, R11, R12 ;  /* 0x0000000c0b0c7220 */ /* 0x000fe20000400000 */
[----:B------:R-:W-:Y:S01]  /*1050*/  @!P2 FMUL R26, R26, 16777216 ;  /* 0x4b8000001a1aa820 */ /* 0x000fe20000400000 */
[----:B------:R-:W1:Y:S05]  /*1060*/  LDC.64 R10, c[0x0][0x210] ;  /* 0x00008400ff0a7b82 */ /* 0x000e6a0000000a00 */
[----:B------:R-:W2:Y:S01]  /*1070*/  MUFU.RCP R18, R18 ;  /* 0x0000001200127308 */ /* 0x000ea20000001000 */
[----:B------:R-:W-:Y:S01]  /*1080*/  FFMA R7, R7, R12, R15 ;  /* 0x0000000c07077223 */ /* 0x000fe2000000000f */
[----:B------:R-:W-:-:S05]  /*1090*/  FSEL R15, R2, 1, P0 ;  /* 0x3f800000020f7808 */ /* 0x000fca0000000000 */
[----:B------:R-:W-:Y:S01]  /*10a0*/  @!P1 FMUL R15, R15, 16777216 ;  /* 0x4b8000000f0f9820 */ /* 0x000fe20000400000 */
[----:B0-----:R-:W-:Y:S01]  /*10b0*/  FMUL R19, R19, R26 ;  /* 0x0000001a13137220 */ /* 0x001fe20000400000 */
[----:B------:R-:W-:Y:S01]  /*10c0*/  FMUL R13, R16, R13 ;  /* 0x0000000d100d7220 */ /* 0x000fe20000400000 */
[----:B------:R-:W-:Y:S01]  /*10d0*/  FMUL R14, R17, R14 ;  /* 0x0000000e110e7220 */ /* 0x000fe20000400000 */
[----:B--2---:R-:W-:Y:S01]  /*10e0*/  FMUL R2, R18, R15 ;  /* 0x0000000f12027220 */ /* 0x004fe20000400000 */
[----:B------:R-:W-:-:S03]  /*10f0*/  FMUL R19, R19, R22 ;  /* 0x0000001613137220 */ /* 0x000fc60000400000 */
[----:B------:R-:W-:Y:S01]  /*1100*/  FMUL R2, R2, R39 ;  /* 0x0000002702027220 */ /* 0x000fe20000400000 */
[----:B---3--:R-:W-:Y:S01]  /*1110*/  FFMA R15, R28, R13, R32 ;  /* 0x0000000d1c0f7223 */ /* 0x008fe20000000020 */
[----:B------:R-:W-:Y:S01]  /*1120*/  FFMA R14, R29, R14, R33 ;  /* 0x0000000e1d0e7223 */ /* 0x000fe20000000021 */
[----:B------:R-:W-:Y:S01]  /*1130*/  FFMA R19, R30, R19, R34 ;  /* 0x000000131e137223 */ /* 0x000fe20000000022 */
[----:B------:R-:W-:Y:S01]  /*1140*/  FFMA R2, R31, R2, R35 ;  /* 0x000000021f027223 */ /* 0x000fe20000000023 */
[----:B------:R-:W-:Y:S02]  /*1150*/  FSETP.GT.AND P5, PT, R36, -R9, PT ;  /* 0x800000092400720b */ /* 0x000fe40003fa4000 */
[----:B------:R-:W-:Y:S02]  /*1160*/  FSETP.GT.AND P4, PT, R20, -R41, PT ;  /* 0x800000291400720b */ /* 0x000fe40003f84000 */
[----:B------:R-:W-:Y:S02]  /*1170*/  FSETP.GT.AND P3, PT, R21, -R40, PT ;  /* 0x800000281500720b */ /* 0x000fe40003f64000 */
[----:B------:R-:W-:-:S02]  /*1180*/  FSETP.GT.AND P2, PT, R4, -R15, PT ;  /* 0x8000000f0400720b */ /* 0x000fc40003f44000 */
[----:B------:R-:W-:Y:S02]  /*1190*/  FSETP.GT.AND P1, PT, R5, -R14, PT ;  /* 0x8000000e0500720b */ /* 0x000fe40003f24000 */
[----:B------:R-:W-:Y:S02]  /*11a0*/  FSETP.GT.AND P0, PT, R6, -R19, PT ;  /* 0x800000130600720b */ /* 0x000fe40003f04000 */
[----:B------:R-:W-:Y:S01]  /*11b0*/  FSETP.GT.AND P6, PT, R7, -R2, PT ;  /* 0x800000020700720b */ /* 0x000fe20003fc4000 */
[----:B-1----:R-:W-:-:S04]  /*11c0*/  IMAD.WIDE R12, R0, 0x4, R10 ;  /* 0x00000004000c7825 */ /* 0x002fc800078e020a */
[----:B------:R-:W-:Y:S01]  /*11d0*/  FADD R9, R9, R36 ;  /* 0x0000002409097221 */ /* 0x000fe20000000000 */
[----:B------:R-:W-:Y:S01]  /*11e0*/  FADD R10, R41, R20 ;  /* 0x00000014290a7221 */ /* 0x000fe20000000000 */
[----:B------:R-:W-:Y:S01]  /*11f0*/  FADD R11, R40, R21 ;  /* 0x00000015280b7221 */ /* 0x000fe20000000000 */
[----:B------:R-:W-:Y:S01]  /*1200*/  FADD R4, R15, R4 ;  /* 0x000000040f047221 */ /* 0x000fe20000000000 */
[----:B------:R-:W-:Y:S01]  /*1210*/  FADD R5, R14, R5 ;  /* 0x000000050e057221 */ /* 0x000fe20000000000 */
[----:B------:R-:W-:Y:S01]  /*1220*/  FADD R6, R19, R6 ;  /* 0x0000000613067221 */ /* 0x000fe20000000000 */
[----:B------:R-:W-:Y:S01]  /*1230*/  FADD R7, R2, R7 ;  /* 0x0000000702077221 */ /* 0x000fe20000000000 */
[----:B------:R-:W-:Y:S01]  /*1240*/  @!P5 FMUL R9, R9, 0.10000000149011611938 ;  /* 0x3dcccccd0909d820 */ /* 0x000fe20000400000 */
[----:B------:R-:W-:Y:S01]  /*1250*/  @!P4 FMUL R10, R10, 0.10000000149011611938 ;  /* 0x3dcccccd0a0ac820 */ /* 0x000fe20000400000 */
[----:B------:R-:W-:Y:S01]  /*1260*/  @!P3 FMUL R11, R11, 0.10000000149011611938 ;  /* 0x3dcccccd0b0bb820 */ /* 0x000fe20000400000 */
[----:B------:R-:W-:Y:S01]  /*1270*/  @!P2 FMUL R4, R4, 0.10000000149011611938 ;  /* 0x3dcccccd0404a820 */ /* 0x000fe20000400000 */
[----:B------:R-:W-:Y:S01]  /*1280*/  @!P1 FMUL R5, R5, 0.10000000149011611938 ;  /* 0x3dcccccd05059820 */ /* 0x000fe20000400000 */
[----:B------:R-:W-:Y:S01]  /*1290*/  @!P0 FMUL R6, R6, 0.10000000149011611938 ;  /* 0x3dcccccd06068820 */ /* 0x000fe20000400000 */
[----:B------:R-:W-:Y:S01]  /*12a0*/  @!P6 FMUL R7, R7, 0.10000000149011611938 ;  /* 0x3dcccccd0707e820 */ /* 0x000fe20000400000 */
[----:B------:R-:W-:Y:S04]  /*12b0*/  STG.E.128 desc[UR4][R12.64], R8 ;  /* 0x000000080c007986 */ /* 0x000fe8000c101d04 */
[----:B------:R-:W-:Y:S01]  /*12c0*/  STG.E.128 desc[UR4][R12.64+0x800], R4 ;  /* 0x000800040c007986 */ /* 0x000fe2000c101d04 */
[----:B------:R-:W-:Y:S05]  /*12d0*/  EXIT ;  /* 0x000000000000794d */ /* 0x000fea0003800000 */
.L_x_0:
[----:B------:R-:W-:-:S00]  /*12e0*/  BRA `(.L_x_0) ;  /* 0xfffffffc00fc7947 */ /* 0x000fc0000383ffff */
[----:B------:R-:W-:-:S00]  /*12f0*/  NOP ;  /* 0x0000000000007918 */ /* 0x000fc00000000000 */
        /* <DEDUP_REMOVED lines=8> */
.L_x_1:


//--------------------- .nv.global.init           --------------------------
	.section	.nv.global.init,"aw",@progbits
.nv.global.init:
	.type		_$_str,@object
	.size		_$_str,(_$_str_$_2 - _$_str)
_$_str:
        /*0000*/ 	.byte	0x5f, 0x5f, 0x43, 0x55, 0x44, 0x41, 0x5f, 0x46, 0x54, 0x5a, 0x00
	.type		_$_str_$_2,@object
	.size		_$_str_$_2,(.L_1 - _$_str_$_2)
_$_str_$_2:
        /*000b*/ 	.byte	0x5f, 0x5f, 0x43, 0x55, 0x44, 0x41, 0x5f, 0x50, 0x52, 0x45, 0x43, 0x5f, 0x53, 0x51, 0x52, 0x54
        /*001b*/ 	.byte	0x00
.L_1:


//--------------------- .nv.constant0.triton_poi_fused__native_batch_norm_legit_no_training_add_leaky_relu_16 --------------------------
	.section	.nv.constant0.triton_poi_fused__native_batch_norm_legit_no_training_add_leaky_relu_16,"a",@progbits
	.sectionflags	@""
	.align	4
.nv.constant0.triton_poi_fused__native_batch_norm_legit_no_training_add_leaky_relu_16:
	.zero		620
